	.headerflags	@"EF_CUDA_TEXMODE_UNIFIED EF_CUDA_64BIT_ADDRESS EF_CUDA_ACCELERATORS EF_CUDA_SM90 EF_CUDA_VIRTUAL_SM(EF_CUDA_SM90)"
	.elftype	@"ET_EXEC"


//--------------------- .nv.info                  --------------------------
	.section	.nv.info,"",@"SHT_CUDA_INFO"
	.align	4


	//----- nvinfo : EIATTR_REGCOUNT
	.align		4
        /*0000*/ 	.byte	0x04, 0x2f
        /*0002*/ 	.short	(.L_1 - .L_0)
	.align		4
.L_0:
        /*0004*/ 	.word	index@(triton_poi_fused_mean_mul_sigmoid_39)
        /*0008*/ 	.word	0x00000012


	//----- nvinfo : EIATTR_MIN_STACK_SIZE
	.align		4
.L_1:
        /*000c*/ 	.byte	0x04, 0x12
        /*000e*/ 	.short	(.L_3 - .L_2)
	.align		4
.L_2:
        /*0010*/ 	.word	index@(triton_poi_fused_mean_mul_sigmoid_39)
        /*0014*/ 	.word	0x00000000


	//----- nvinfo : EIATTR_FRAME_SIZE
	.align		4
.L_3:
        /*0018*/ 	.byte	0x04, 0x11
        /*001a*/ 	.short	(.L_5 - .L_4)
	.align		4
.L_4:
        /*001c*/ 	.word	index@(triton_poi_fused_mean_mul_sigmoid_39)
        /*0020*/ 	.word	0x00000000


	//----- nvinfo : EIATTR_MIN_STACK_SIZE
	.align		4
.L_5:
        /*0024*/ 	.byte	0x04, 0x12
        /*0026*/ 	.short	(.L_7 - .L_6)
	.align		4
.L_6:
        /*0028*/ 	.word	index@(triton_poi_fused_mean_mul_sigmoid_39)
        /*002c*/ 	.word	0x00000000
.L_7:


//--------------------- .nv.info.triton_poi_fused_mean_mul_sigmoid_39 --------------------------
	.section	.nv.info.triton_poi_fused_mean_mul_sigmoid_39,"",@"SHT_CUDA_INFO"
	.sectionflags	@""
	.align	4


	//----- nvinfo : EIATTR_CUDA_API_VERSION
	.align		4
        /*0000*/ 	.byte	0x04, 0x37
        /*0002*/ 	.short	(.L_9 - .L_8)
.L_8:
        /*0004*/ 	.word	0x0000007c


	//----- nvinfo : EIATTR_KPARAM_INFO
	.align		4
.L_9:
        /*0008*/ 	.byte	0x04, 0x17
        /*000a*/ 	.short	(.L_11 - .L_10)
.L_10:
        /*000c*/ 	.word	0x00000000
        /*0010*/ 	.short	0x0002
        /*0012*/ 	.short	0x0010
        /*0014*/ 	.byte	0x00, 0xf0, 0x11, 0x00


	//----- nvinfo : EIATTR_KPARAM_INFO
	.align		4
.L_11:
        /*0018*/ 	.byte	0x04, 0x17
        /*001a*/ 	.short	(.L_13 - .L_12)
.L_12:
        /*001c*/ 	.word	0x00000000
        /*0020*/ 	.short	0x0001
        /*0022*/ 	.short	0x0008
        /*0024*/ 	.byte	0x00, 0xf4, 0x21, 0x00


	//----- nvinfo : EIATTR_KPARAM_INFO
	.align		4
.L_13:
        /*0028*/ 	.byte	0x04, 0x17
        /*002a*/ 	.short	(.L_15 - .L_14)
.L_14:
        /*002c*/ 	.word	0x00000000
        /*0030*/ 	.short	0x0000
        /*0032*/ 	.short	0x0000
        /*0034*/ 	.byte	0x00, 0xf4, 0x21, 0x00


	//----- nvinfo : EIATTR_SPARSE_MMA_MASK
	.align		4
.L_15:
        /*0038*/ 	.byte	0x03, 0x50
        /*003a*/ 	.short	0x0000


	//----- nvinfo : EIATTR_MAXREG_COUNT
	.align		4
        /*003c*/ 	.byte	0x03, 0x1b
        /*003e*/ 	.short	0x00ff


	//----- nvinfo : EIATTR_EXIT_INSTR_OFFSETS
	.align		4
        /*0040*/ 	.byte	0x04, 0x1c
        /*0042*/ 	.short	(.L_17 - .L_16)


	//   ....[0]....
.L_16:
        /*0044*/ 	.word	0x00000530


	//   ....[1]....
        /*0048*/ 	.word	0x00000560


	//----- nvinfo : EIATTR_REQNTID
	.align		4
.L_17:
        /*004c*/ 	.byte	0x04, 0x10
        /*004e*/ 	.short	(.L_19 - .L_18)
.L_18:
        /*0050*/ 	.word	0x00000080
        /*0054*/ 	.word	0x00000001
        /*0058*/ 	.word	0x00000001


	//----- nvinfo : EIATTR_CBANK_PARAM_SIZE
	.align		4
.L_19:
        /*005c*/ 	.byte	0x03, 0x19
        /*005e*/ 	.short	0x0014


	//----- nvinfo : EIATTR_PARAM_CBANK
	.align		4
        /*0060*/ 	.byte	0x04, 0x0a
        /*0062*/ 	.short	(.L_21 - .L_20)
	.align		4
.L_20:
        /*0064*/ 	.word	index@(.nv.constant0.triton_poi_fused_mean_mul_sigmoid_39)
        /*0068*/ 	.short	0x0210
        /*006a*/ 	.short	0x0014


	//----- nvinfo : EIATTR_SW_WAR
	.align		4
.L_21:
        /*006c*/ 	.byte	0x04, 0x36
        /*006e*/ 	.short	(.L_23 - .L_22)
.L_22:
        /*0070*/ 	.word	0x00000008
.L_23:


//--------------------- .nv.callgraph             --------------------------
	.section	.nv.callgraph,"",@"SHT_CUDA_CALLGRAPH"
	.align	4
	.sectionentsize	8
	.align		4
        /*0000*/ 	.word	0x00000000
	.align		4
        /*0004*/ 	.word	0xffffffff
	.align		4
        /*0008*/ 	.word	0x00000000
	.align		4
        /*000c*/ 	.word	0xfffffffe
	.align		4
        /*0010*/ 	.word	0x00000000
	.align		4
        /*0014*/ 	.word	0xfffffffd
	.align		4
        /*0018*/ 	.word	0x00000000
	.align		4
        /*001c*/ 	.word	0xfffffffc


//--------------------- .text.triton_poi_fused_mean_mul_sigmoid_39 --------------------------
	.section	.text.triton_poi_fused_mean_mul_sigmoid_39,"ax",@progbits
	.align	128
        .global         triton_poi_fused_mean_mul_sigmoid_39
        .type           triton_poi_fused_mean_mul_sigmoid_39,@function
        .size           triton_poi_fused_mean_mul_sigmoid_39,(.L_x_1 - triton_poi_fused_mean_mul_sigmoid_39)
        .other          triton_poi_fused_mean_mul_sigmoid_39,@"STO_CUDA_ENTRY STV_DEFAULT"
triton_poi_fused_mean_mul_sigmoid_39:
.text.triton_poi_fused_mean_mul_sigmoid_39:
[----:B------:R-:W0:Y:S02]  /*0000*/  LDC R1, c[0x0][0x28] ;  /* 0x00000a00ff017b82 */ /* 0x000e240000000800 */
[----:B------:R-:W1:Y:S01]  /*0010*/  S2R R2, SR_TID.X ;  /* 0x0000000000027919 */ /* 0x000e620000002100 */
[----:B------:R-:W2:Y:S01]  /*0020*/  LDC.64 R4, c[0x0][0x210] ;  /* 0x00008400ff047b82 */ /* 0x000ea20000000a00 */
[----:B------:R-:W-:Y:S01]  /*0030*/  ULDC.64 UR4, c[0x0][0x208] ;  /* 0x0000820000047ab9 */ /* 0x000fe20000000a00 */
[----:B------:R-:W3:Y:S01]  /*0040*/  S2R R3, SR_CTAID.X ;  /* 0x0000000000037919 */ /* 0x000ee20000002500 */
[----:B-1----:R-:W-:-:S04]  /*0050*/  LOP3.LUT R2, R2, 0x7f, RZ, 0xc0, !PT ;  /* 0x0000007f02027812 */ /* 0x002fc800078ec0ff */
[----:B---3--:R-:W-:Y:S01]  /*0060*/  LEA R3, R3, R2, 0x7 ;  /* 0x0000000203037211 */ /* 0x008fe200078e38ff */
[----:B------:R-:W-:-:S03]  /*0070*/  HFMA2.MMA R2, -RZ, RZ, 0, 0 ;  /* 0x00000000ff027435 */ /* 0x000fc600000001ff */
[----:B------:R-:W-:-:S07]  /*0080*/  ISETP.GE.AND P0, PT, R3, 0xf00, PT ;  /* 0x00000f000300780c */ /* 0x000fce0003f06270 */
[----:B------:R-:W-:-:S05]  /*0090*/  IMAD.HI R0, R3, -0x77777777, R2 ;  /* 0x8888888903007827 */ /* 0x000fca00078e0202 */
[----:B------:R-:W-:-:S04]  /*00a0*/  SHF.R.U32.HI R7, RZ, 0x1f, R0 ;  /* 0x0000001fff077819 */ /* 0x000fc80000011600 */
[----:B------:R-:W-:-:S05]  /*00b0*/  LEA.HI.SX32 R7, R0, R7, 0x17 ;  /* 0x0000000700077211 */ /* 0x000fca00078fbaff */
[----:B------:R-:W-:-:S04]  /*00c0*/  IMAD R0, R7, -0x3c0, R3 ;  /* 0xfffffc4007007824 */ /* 0x000fc800078e0203 */
[----:B------:R-:W-:Y:S01]  /*00d0*/  IMAD R7, R7, 0xf00, R0 ;  /* 0x00000f0007077824 */ /* 0x000fe200078e0200 */
[----:B------:R-:W-:Y:S01]  /*00e0*/  HFMA2.MMA R6, -RZ, RZ, 0, 0 ;  /* 0x00000000ff067435 */ /* 0x000fe200000001ff */
[----:B------:R-:W-:Y:S02]  /*00f0*/  MOV R0, RZ ;  /* 0x000000ff00007202 */ /* 0x000fe40000000f00 */
[--C-:B--2---:R-:W-:Y:S01]  /*0100*/  IMAD.WIDE R8, R7, 0x4, R4.reuse ;  /* 0x0000000407087825 */ /* 0x104fe200078e0204 */
[----:B------:R-:W-:Y:S02]  /*0110*/  IADD3 R11, R7, 0x3c0, RZ ;  /* 0x000003c0070b7810 */ /* 0x000fe40007ffe0ff */
[----:B------:R-:W-:Y:S02]  /*0120*/  IADD3 R13, R7, 0x780, RZ ;  /* 0x00000780070d7810 */ /* 0x000fe40007ffe0ff */
[----:B------:R-:W-:Y:S01]  /*0130*/  IADD3 R15, R7, 0xb40, RZ ;  /* 0x00000b40070f7810 */ /* 0x000fe20007ffe0ff */
[--C-:B------:R-:W-:Y:S01]  /*0140*/  IMAD.WIDE R10, R11, 0x4, R4.reuse ;  /* 0x000000040b0a7825 */ /* 0x100fe200078e0204 */
[----:B------:R-:W2:Y:S03]  /*0150*/  @!P0 LDG.E R0, desc[UR4][R8.64] ;  /* 0x0000000408008981 */ /* 0x000ea6000c1e1900 */
[--C-:B------:R-:W-:Y:S01]  /*0160*/  IMAD.WIDE R12, R13, 0x4, R4.reuse ;  /* 0x000000040d0c7825 */ /* 0x100fe200078e0204 */
[----:B------:R-:W3:Y:S03]  /*0170*/  @!P0 LDG.E R6, desc[UR4][R10.64] ;  /* 0x000000040a068981 */ /* 0x000ee6000c1e1900 */
[----:B------:R-:W-:Y:S01]  /*0180*/  IMAD.WIDE R14, R15, 0x4, R4 ;  /* 0x000000040f0e7825 */ /* 0x000fe200078e0204 */
[----:B------:R-:W-:Y:S01]  /*0190*/  MOV R4, RZ ;  /* 0x000000ff00047202 */ /* 0x000fe20000000f00 */
[----:B------:R-:W4:Y:S05]  /*01a0*/  @!P0 LDG.E R2, desc[UR4][R12.64] ;  /* 0x000000040c028981 */ /* 0x000f2a000c1e1900 */
[----:B------:R1:W5:Y:S02]  /*01b0*/  @!P0 LDG.E R4, desc[UR4][R14.64] ;  /* 0x000000040e048981 */ /* 0x000364000c1e1900 */
[----:B-1----:R-:W-:Y:S01]  /*01c0*/  HFMA2.MMA R15, -RZ, RZ, 1.625, 0 ;  /* 0x3e800000ff0f7435 */ /* 0x002fe200000001ff */
[----:B--2---:R-:W-:Y:S01]  /*01d0*/  FADD R5, RZ, -R0 ;  /* 0x80000000ff057221 */ /* 0x004fe20000000000 */
[----:B---3--:R-:W-:-:S03]  /*01e0*/  FADD R7, RZ, -R6 ;  /* 0x80000006ff077221 */ /* 0x008fc60000000000 */
[----:B------:R-:W-:Y:S01]  /*01f0*/  FMUL R5, R5, 1.4426950216293334961 ;  /* 0x3fb8aa3b05057820 */ /* 0x000fe20000400000 */
[----:B------:R-:W-:Y:S01]  /*0200*/  FMUL R8, R7, 1.4426950216293334961 ;  /* 0x3fb8aa3b07087820 */ /* 0x000fe20000400000 */
[----:B----4-:R-:W-:-:S03]  /*0210*/  FADD R9, RZ, -R2 ;  /* 0x80000002ff097221 */ /* 0x010fc60000000000 */
[----:B------:R-:W-:Y:S02]  /*0220*/  FSETP.GEU.AND P1, PT, R5, -126, PT ;  /* 0xc2fc00000500780b */ /* 0x000fe40003f2e000 */
[----:B------:R-:W-:Y:S01]  /*0230*/  FSETP.GEU.AND P2, PT, R8, -126, PT ;  /* 0xc2fc00000800780b */ /* 0x000fe20003f4e000 */
[----:B------:R-:W-:Y:S01]  /*0240*/  FMUL R10, R9, 1.4426950216293334961 ;  /* 0x3fb8aa3b090a7820 */ /* 0x000fe20000400000 */
[----:B-----5:R-:W-:-:S04]  /*0250*/  FADD R7, RZ, -R4 ;  /* 0x80000004ff077221 */ /* 0x020fc80000000000 */
[----:B------:R-:W-:Y:S01]  /*0260*/  FMUL R12, R7, 1.4426950216293334961 ;  /* 0x3fb8aa3b070c7820 */ /* 0x000fe20000400000 */
[----:B------:R-:W-:-:S04]  /*0270*/  FSETP.GEU.AND P4, PT, R10, -126, PT ;  /* 0xc2fc00000a00780b */ /* 0x000fc80003f8e000 */
[----:B------:R-:W-:Y:S01]  /*0280*/  @!P1 FMUL R5, R5, 0.5 ;  /* 0x3f00000005059820 */ /* 0x000fe20000400000 */
[----:B------:R-:W-:Y:S01]  /*0290*/  FSETP.GEU.AND P3, PT, R12, -126, PT ;  /* 0xc2fc00000c00780b */ /* 0x000fe20003f6e000 */
[----:B------:R-:W-:Y:S02]  /*02a0*/  @!P2 FMUL R8, R8, 0.5 ;  /* 0x3f0000000808a820 */ /* 0x000fe40000400000 */
[----:B------:R-:W1:Y:S05]  /*02b0*/  MUFU.EX2 R7, R5 ;  /* 0x0000000500077308 */ /* 0x000e6a0000000800 */
[----:B------:R-:W-:-:S03]  /*02c0*/  @!P4 FMUL R10, R10, 0.5 ;  /* 0x3f0000000a0ac820 */ /* 0x000fc60000400000 */
[----:B------:R-:W2:Y:S02]  /*02d0*/  MUFU.EX2 R9, R8 ;  /* 0x0000000800097308 */ /* 0x000ea40000000800 */
[----:B------:R-:W-:Y:S01]  /*02e0*/  @!P3 FMUL R12, R12, 0.5 ;  /* 0x3f0000000c0cb820 */ /* 0x000fe20000400000 */
[----:B-1----:R-:W-:-:S05]  /*02f0*/  @!P1 FMUL R7, R7, R7 ;  /* 0x0000000707079220 */ /* 0x002fca0000400000 */
[----:B------:R1:W3:Y:S01]  /*0300*/  MUFU.EX2 R11, R10 ;  /* 0x0000000a000b7308 */ /* 0x0002e20000000800 */
[----:B------:R-:W-:Y:S01]  /*0310*/  FADD R7, R7, 1 ;  /* 0x3f80000007077421 */ /* 0x000fe20000000000 */
[----:B--2---:R-:W-:-:S06]  /*0320*/  @!P2 FMUL R9, R9, R9 ;  /* 0x000000090909a220 */ /* 0x004fcc0000400000 */
[----:B------:R2:W4:Y:S01]  /*0330*/  MUFU.EX2 R14, R12 ;  /* 0x0000000c000e7308 */ /* 0x0005220000000800 */
[----:B------:R-:W-:Y:S01]  /*0340*/  FSETP.GT.AND P1, PT, R7, 8.50705917302346158658e+37, PT ;  /* 0x7e8000000700780b */ /* 0x000fe20003f24000 */
[----:B------:R-:W-:Y:S02]  /*0350*/  FADD R5, R9, 1 ;  /* 0x3f80000009057421 */ /* 0x000fe40000000000 */
[----:B------:R-:W5:Y:S01]  /*0360*/  LDC.64 R8, c[0x0][0x218] ;  /* 0x00008600ff087b82 */ /* 0x000f620000000a00 */
[----:B-1----:R-:W-:Y:S01]  /*0370*/  FSEL R10, R15, 1, P1 ;  /* 0x3f8000000f0a7808 */ /* 0x002fe20000800000 */
[----:B---3--:R-:W-:Y:S01]  /*0380*/  @!P4 FMUL R11, R11, R11 ;  /* 0x0000000b0b0bc220 */ /* 0x008fe20000400000 */
[----:B------:R-:W-:-:S03]  /*0390*/  FSETP.GT.AND P2, PT, R5, 8.50705917302346158658e+37, PT ;  /* 0x7e8000000500780b */ /* 0x000fc60003f44000 */
[----:B------:R-:W-:Y:S01]  /*03a0*/  FADD R13, R11, 1 ;  /* 0x3f8000000b0d7421 */ /* 0x000fe20000000000 */
[----:B--2---:R-:W-:-:S03]  /*03b0*/  FSEL R12, R15, 1, P2 ;  /* 0x3f8000000f0c7808 */ /* 0x004fc60001000000 */
[----:B------:R-:W-:Y:S01]  /*03c0*/  @P1 FMUL R7, R7, 0.25 ;  /* 0x3e80000007071820 */ /* 0x000fe20000400000 */
[----:B----4-:R-:W-:Y:S01]  /*03d0*/  @!P3 FMUL R14, R14, R14 ;  /* 0x0000000e0e0eb220 */ /* 0x010fe20000400000 */
[----:B------:R-:W-:-:S03]  /*03e0*/  FSETP.GT.AND P3, PT, R13, 8.50705917302346158658e+37, PT ;  /* 0x7e8000000d00780b */ /* 0x000fc60003f64000 */
[----:B------:R-:W-:Y:S01]  /*03f0*/  FADD R14, R14, 1 ;  /* 0x3f8000000e0e7421 */ /* 0x000fe20000000000 */
[----:B------:R-:W1:Y:S01]  /*0400*/  MUFU.RCP R7, R7 ;  /* 0x0000000700077308 */ /* 0x000e620000001000 */
[----:B------:R-:W-:-:S03]  /*0410*/  @P2 FMUL R5, R5, 0.25 ;  /* 0x3e80000005052820 */ /* 0x000fc60000400000 */
[----:B------:R-:W-:-:S04]  /*0420*/  FSETP.GT.AND P4, PT, R14, 8.50705917302346158658e+37, PT ;  /* 0x7e8000000e00780b */ /* 0x000fc80003f84000 */
[----:B------:R-:W2:Y:S01]  /*0430*/  MUFU.RCP R5, R5 ;  /* 0x0000000500057308 */ /* 0x000ea20000001000 */
[----:B------:R-:W-:Y:S01]  /*0440*/  @P3 FMUL R13, R13, 0.25 ;  /* 0x3e8000000d0d3820 */ /* 0x000fe20000400000 */
[----:B-----5:R-:W-:-:S04]  /*0450*/  IMAD.WIDE R8, R3, 0x4, R8 ;  /* 0x0000000403087825 */ /* 0x020fc800078e0208 */
[----:B-1----:R-:W-:Y:S02]  /*0460*/  FMUL R7, R7, R10 ;  /* 0x0000000a07077220 */ /* 0x002fe40000400000 */
[----:B------:R-:W1:Y:S01]  /*0470*/  MUFU.RCP R13, R13 ;  /* 0x0000000d000d7308 */ /* 0x000e620000001000 */
[----:B------:R-:W-:Y:S01]  /*0480*/  @P4 FMUL R14, R14, 0.25 ;  /* 0x3e8000000e0e4820 */ /* 0x000fe20000400000 */
[----:B------:R-:W-:Y:S01]  /*0490*/  FSEL R10, R15, 1, P3 ;  /* 0x3f8000000f0a7808 */ /* 0x000fe20001800000 */
[----:B--2---:R-:W-:-:S05]  /*04a0*/  FMUL R11, R5, R12 ;  /* 0x0000000c050b7220 */ /* 0x004fca0000400000 */
[----:B------:R-:W2:Y:S01]  /*04b0*/  MUFU.RCP R14, R14 ;  /* 0x0000000e000e7308 */ /* 0x000ea20000001000 */
[----:B------:R-:W-:Y:S01]  /*04c0*/  FSEL R5, R15, 1, P4 ;  /* 0x3f8000000f057808 */ /* 0x000fe20002000000 */
[----:B------:R-:W-:-:S04]  /*04d0*/  FMUL R6, R11, R6 ;  /* 0x000000060b067220 */ /* 0x000fc80000400000 */
[----:B------:R-:W-:Y:S01]  /*04e0*/  FFMA R7, R7, R0, R6 ;  /* 0x0000000007077223 */ /* 0x000fe20000000006 */
[----:B-1----:R-:W-:-:S04]  /*04f0*/  FMUL R10, R13, R10 ;  /* 0x0000000a0d0a7220 */ /* 0x002fc80000400000 */
[----:B------:R-:W-:Y:S01]  /*0500*/  FFMA R7, R10, R2, R7 ;  /* 0x000000020a077223 */ /* 0x000fe20000000007 */
[----:B--2---:R-:W-:-:S04]  /*0510*/  FMUL R0, R14, R5 ;  /* 0x000000050e007220 */ /* 0x004fc80000400000 */
[----:B------:R-:W-:Y:S01]  /*0520*/  FFMA R0, R0, R4, R7 ;  /* 0x0000000400007223 */ /* 0x000fe20000000007 */
[----:B------:R-:W-:Y:S06]  /*0530*/  @P0 EXIT ;  /* 0x000000000000094d */ /* 0x000fec0003800000 */
[----:B------:R-:W-:-:S05]  /*0540*/  FMUL R3, R0, 0.25 ;  /* 0x3e80000000037820 */ /* 0x000fca0000400000 */
[----:B------:R-:W-:Y:S01]  /*0550*/  STG.E desc[UR4][R8.64], R3 ;  /* 0x0000000308007986 */ /* 0x000fe2000c101904 */
[----:B------:R-:W-:Y:S05]  /*0560*/  EXIT ;  /* 0x000000000000794d */ /* 0x000fea0003800000 */
.L_x_0:
[----:B------:R-:W-:-:S00]  /*0570*/  BRA `(.L_x_0) ;  /* 0xfffffffc00fc7947 */ /* 0x000fc0000383ffff */
[----:B------:R-:W-:-:S00]  /*0580*/  NOP ;  /* 0x0000000000007918 */ /* 0x000fc00000000000 */
[----:B------:R-:W-:-:S00]  /*0590*/  NOP ;  /* 0x0000000000007918 */ /* 0x000fc00000000000 */
[----:B------:R-:W-:-:S00]  /*05a0*/  NOP ;  /* 0x0000000000007918 */ /* 0x000fc00000000000 */
[----:B------:R-:W-:-:S00]  /*05b0*/  NOP ;  /* 0x0000000000007918 */ /* 0x000fc00000000000 */
[----:B------:R-:W-:-:S00]  /*05c0*/  NOP ;  /* 0x0000000000007918 */ /* 0x000fc00000000000 */
[----:B------:R-:W-:-:S00]  /*05d0*/  NOP ;  /* 0x0000000000007918 */ /* 0x000fc00000000000 */
[----:B------:R-:W-:-:S00]  /*05e0*/  NOP ;  /* 0x0000000000007918 */ /* 0x000fc00000000000 */
[----:B------:R-:W-:-:S00]  /*05f0*/  NOP ;  /* 0x0000000000007918 */ /* 0x000fc00000000000 */
.L_x_1:


//--------------------- .nv.constant0.triton_poi_fused_mean_mul_sigmoid_39 --------------------------
	.section	.nv.constant0.triton_poi_fused_mean_mul_sigmoid_39,"a",@progbits
	.sectionflags	@""
	.align	4
.nv.constant0.triton_poi_fused_mean_mul_sigmoid_39:
	.zero		548
